//
// Generated by NVIDIA NVVM Compiler
//
// Compiler Build ID: CL-36424714
// Cuda compilation tools, release 13.0, V13.0.88
// Based on NVVM 20.0.0
//

.version 9.0
.target sm_100
.address_size 64

	// .globl	_Z17test_bf16_to_fp32v
.extern .func __assertfail
(
	.param .b64 __assertfail_param_0,
	.param .b64 __assertfail_param_1,
	.param .b32 __assertfail_param_2,
	.param .b64 __assertfail_param_3,
	.param .b64 __assertfail_param_4
)
;
.global .align 1 .b8 __unnamed_1[25] = {118, 111, 105, 100, 32, 116, 101, 115, 116, 95, 98, 102, 49, 54, 95, 116, 111, 95, 102, 112, 51, 50, 40, 41};
.global .align 1 .b8 $str[14] = {114, 101, 115, 32, 61, 61, 32, 103, 111, 108, 100, 101, 110};
.global .align 1 .b8 $str$1[27] = {47, 116, 109, 112, 47, 115, 97, 115, 115, 95, 99, 117, 95, 53, 49, 56, 99, 117, 116, 57, 95, 47, 107, 46, 99, 117};

.visible .entry _Z17test_bf16_to_fp32v()
{
	.reg .pred 	%p<5>;
	.reg .b16 	%rs<6>;
	.reg .b32 	%r<17>;
	.reg .b32 	%f<5>;
	.reg .b64 	%rd<25>;

	mov.u32 	%r2, %ctaid.x;
	mov.u32 	%r3, %ntid.x;
	mov.u32 	%r4, %tid.x;
	mad.lo.s32 	%r5, %r2, %r3, %r4;
	cvt.u16.u32 	%rs2, %r5;
	shl.b16 	%rs1, %rs2, 2;
	cvt.u32.u16 	%r1, %rs1;
	// begin inline asm
	{ cvt.f32.bf16 %f1, %rs1;}

	// end inline asm
	mov.b32 	%r6, %f1;
	shl.b32 	%r7, %r5, 18;
	setp.eq.s32 	%p1, %r7, %r6;
	@%p1 bra 	$L__BB0_2;
	mov.u64 	%rd1, $str;
	cvta.global.u64 	%rd2, %rd1;
	mov.u64 	%rd3, $str$1;
	cvta.global.u64 	%rd4, %rd3;
	mov.u64 	%rd5, __unnamed_1;
	cvta.global.u64 	%rd6, %rd5;
	{ // callseq 0, 0
	.param .b64 param0;
	st.param.b64 	[param0], %rd2;
	.param .b64 param1;
	st.param.b64 	[param1], %rd4;
	.param .b32 param2;
	st.param.b32 	[param2], 15;
	.param .b64 param3;
	st.param.b64 	[param3], %rd6;
	.param .b64 param4;
	st.param.b64 	[param4], 1;
	call.uni 
	__assertfail, 
	(
	param0, 
	param1, 
	param2, 
	param3, 
	param4
	);
	} // callseq 0
$L__BB0_2:
	add.s32 	%r8, %r1, 1;
	cvt.u16.u32 	%rs3, %r8;
	// begin inline asm
	{ cvt.f32.bf16 %f2, %rs3;}

	// end inline asm
	mov.b32 	%r9, %f2;
	shl.b32 	%r10, %r8, 16;
	setp.eq.s32 	%p2, %r10, %r9;
	@%p2 bra 	$L__BB0_4;
	mov.u64 	%rd7, $str;
	cvta.global.u64 	%rd8, %rd7;
	mov.u64 	%rd9, $str$1;
	cvta.global.u64 	%rd10, %rd9;
	mov.u64 	%rd11, __unnamed_1;
	cvta.global.u64 	%rd12, %rd11;
	{ // callseq 1, 0
	.param .b64 param0;
	st.param.b64 	[param0], %rd8;
	.param .b64 param1;
	st.param.b64 	[param1], %rd10;
	.param .b32 param2;
	st.param.b32 	[param2], 15;
	.param .b64 param3;
	st.param.b64 	[param3], %rd12;
	.param .b64 param4;
	st.param.b64 	[param4], 1;
	call.uni 
	__assertfail, 
	(
	param0, 
	param1, 
	param2, 
	param3, 
	param4
	);
	} // callseq 1
$L__BB0_4:
	add.s32 	%r11, %r1, 2;
	cvt.u16.u32 	%rs4, %r11;
	// begin inline asm
	{ cvt.f32.bf16 %f3, %rs4;}

	// end inline asm
	mov.b32 	%r12, %f3;
	shl.b32 	%r13, %r11, 16;
	setp.eq.s32 	%p3, %r13, %r12;
	@%p3 bra 	$L__BB0_6;
	mov.u64 	%rd13, $str;
	cvta.global.u64 	%rd14, %rd13;
	mov.u64 	%rd15, $str$1;
	cvta.global.u64 	%rd16, %rd15;
	mov.u64 	%rd17, __unnamed_1;
	cvta.global.u64 	%rd18, %rd17;
	{ // callseq 2, 0
	.param .b64 param0;
	st.param.b64 	[param0], %rd14;
	.param .b64 param1;
	st.param.b64 	[param1], %rd16;
	.param .b32 param2;
	st.param.b32 	[param2], 15;
	.param .b64 param3;
	st.param.b64 	[param3], %rd18;
	.param .b64 param4;
	st.param.b64 	[param4], 1;
	call.uni 
	__assertfail, 
	(
	param0, 
	param1, 
	param2, 
	param3, 
	param4
	);
	} // callseq 2
$L__BB0_6:
	add.s32 	%r14, %r1, 3;
	cvt.u16.u32 	%rs5, %r14;
	// begin inline asm
	{ cvt.f32.bf16 %f4, %rs5;}

	// end inline asm
	mov.b32 	%r15, %f4;
	shl.b32 	%r16, %r14, 16;
	setp.eq.s32 	%p4, %r16, %r15;
	@%p4 bra 	$L__BB0_8;
	mov.u64 	%rd19, $str;
	cvta.global.u64 	%rd20, %rd19;
	mov.u64 	%rd21, $str$1;
	cvta.global.u64 	%rd22, %rd21;
	mov.u64 	%rd23, __unnamed_1;
	cvta.global.u64 	%rd24, %rd23;
	{ // callseq 3, 0
	.param .b64 param0;
	st.param.b64 	[param0], %rd20;
	.param .b64 param1;
	st.param.b64 	[param1], %rd22;
	.param .b32 param2;
	st.param.b32 	[param2], 15;
	.param .b64 param3;
	st.param.b64 	[param3], %rd24;
	.param .b64 param4;
	st.param.b64 	[param4], 1;
	call.uni 
	__assertfail, 
	(
	param0, 
	param1, 
	param2, 
	param3, 
	param4
	);
	} // callseq 3
$L__BB0_8:
	ret;

}


// ===== COMPILED SASS (sm_100) =====

	.target	sm_100

	.elftype	@"ET_EXEC"


//--------------------- .note.nv.tkinfo           --------------------------
	.section	.note.nv.tkinfo,"",@"SHT_NOTE"
	.sectionflags	@"SHF_NOTE_NV_TKINFO"
	.tkinfo
        /*0018*/ 	.word	0x00000002
        /*0030*/ 	.string	""
        /*0030*/ 	.string	"ptxas"
        /*0030*/ 	.string	"Cuda compilation tools, release 13.0, V13.0.88"
        /*0030*/ 	.string	"Build cuda_13.0.r13.0/compiler.36424714_0"
        /*0030*/ 	.string	"-arch sm_100 -m 64 "



//--------------------- .note.nv.cuinfo           --------------------------
	.section	.note.nv.cuinfo,"",@"SHT_NOTE"
	.sectionflags	@"SHF_NOTE_NV_CUINFO"
        /*0018*/ 	.short	0x0002
        /*001a*/ 	.short	0x0064
        /*001c*/ 	.short	0x0082
	.zero		2


//--------------------- .nv.info                  --------------------------
	.section	.nv.info,"",@"SHT_CUDA_INFO"
	.align	4


	//----- nvinfo : EIATTR_REGCOUNT
	.align		4
        /*0000*/ 	.byte	0x04, 0x2f
        /*0002*/ 	.short	(.L_4 - .L_3)
	.align		4
.L_3:
        /*0004*/ 	.word	index@(_Z17test_bf16_to_fp32v)
        /*0008*/ 	.word	0x00000018


	//----- nvinfo : EIATTR_FRAME_SIZE
	.align		4
.L_4:
        /*000c*/ 	.byte	0x04, 0x11
        /*000e*/ 	.short	(.L_6 - .L_5)
	.align		4
.L_5:
        /*0010*/ 	.word	index@(_Z17test_bf16_to_fp32v)
        /*0014*/ 	.word	0x00000000


	//----- nvinfo : EIATTR_MIN_STACK_SIZE
	.align		4
.L_6:
        /*0018*/ 	.byte	0x04, 0x12
        /*001a*/ 	.short	(.L_8 - .L_7)
	.align		4
.L_7:
        /*001c*/ 	.word	index@(_Z17test_bf16_to_fp32v)
        /*0020*/ 	.word	0x00000000
.L_8:


//--------------------- .nv.compat                --------------------------
	.section	.nv.compat,"",@"SHT_CUDA_COMPAT_INFO"
	.align	4
        /*0000*/ 	.byte	0x02, 0x09, 0x00, 0x00, 0x02, 0x02, 0x01, 0x00, 0x02, 0x05, 0x05, 0x00, 0x03, 0x07, 0x01, 0x01
        /*0010*/ 	.byte	0x02, 0x03, 0x00, 0x00, 0x02, 0x06, 0x01, 0x00, 0x04, 0x0b, 0x08, 0x00, 0x09, 0x00, 0x00, 0x00
        /*0020*/ 	.byte	0x00, 0x00, 0x00, 0x00


//--------------------- .nv.info._Z17test_bf16_to_fp32v --------------------------
	.section	.nv.info._Z17test_bf16_to_fp32v,"",@"SHT_CUDA_INFO"
	.sectionflags	@""
	.align	4


	//----- nvinfo : EIATTR_CUDA_API_VERSION
	.align		4
        /*0000*/ 	.byte	0x04, 0x37
        /*0002*/ 	.short	(.L_10 - .L_9)
.L_9:
        /*0004*/ 	.word	0x00000082


	//----- nvinfo : EIATTR_SPARSE_MMA_MASK
	.align		4
.L_10:
        /*0008*/ 	.byte	0x03, 0x50
        /*000a*/ 	.short	0x0000


	//----- nvinfo : EIATTR_MAXREG_COUNT
	.align		4
        /*000c*/ 	.byte	0x03, 0x1b
        /*000e*/ 	.short	0x00ff


	//----- nvinfo : EIATTR_EXTERNS
	.align		4
        /*0010*/ 	.byte	0x04, 0x0f
        /*0012*/ 	.short	(.L_12 - .L_11)


	//   ....[0]....
	.align		4
.L_11:
        /*0014*/ 	.word	index@(__assertfail)


	//----- nvinfo : EIATTR_MERCURY_ISA_VERSION
	.align		4
.L_12:
        /*0018*/ 	.byte	0x03, 0x5f
        /*001a*/ 	.short	0x0101


	//----- nvinfo : EIATTR_VRC_CTA_INIT_COUNT
	.align		4
        /*001c*/ 	.byte	0x02, 0x4a
	.zero		1
	.zero		1


	//----- nvinfo : EIATTR_SYSCALL_OFFSETS
	.align		4
        /*0020*/ 	.byte	0x04, 0x46
        /*0022*/ 	.short	(.L_14 - .L_13)


	//   ....[0]....
.L_13:
        /*0024*/ 	.word	0x000001b0


	//   ....[1]....
        /*0028*/ 	.word	0x00000320


	//   ....[2]....
        /*002c*/ 	.word	0x00000490


	//   ....[3]....
        /*0030*/ 	.word	0x000005f0


	//----- nvinfo : EIATTR_EXIT_INSTR_OFFSETS
	.align		4
.L_14:
        /*0034*/ 	.byte	0x04, 0x1c
        /*0036*/ 	.short	(.L_16 - .L_15)


	//   ....[0]....
.L_15:
        /*0038*/ 	.word	0x000004f0


	//   ....[1]....
        /*003c*/ 	.word	0x00000600


	//----- nvinfo : EIATTR_CRS_STACK_SIZE
	.align		4
.L_16:
        /*0040*/ 	.byte	0x04, 0x1e
        /*0042*/ 	.short	(.L_18 - .L_17)
.L_17:
        /*0044*/ 	.word	0x00000000


	//----- nvinfo : EIATTR_SW_WAR
	.align		4
.L_18:
        /*0048*/ 	.byte	0x04, 0x36
        /*004a*/ 	.short	(.L_20 - .L_19)
.L_19:
        /*004c*/ 	.word	0x00000008
.L_20:


//--------------------- .nv.callgraph             --------------------------
	.section	.nv.callgraph,"",@"SHT_CUDA_CALLGRAPH"
	.align	4
	.sectionentsize	8
	.align		4
        /*0000*/ 	.word	0x00000000
	.align		4
        /*0004*/ 	.word	0xffffffff
	.align		4
        /*0008*/ 	.word	index@(_Z17test_bf16_to_fp32v)
	.align		4
        /*000c*/ 	.word	index@(__assertfail)
	.align		4
        /*0010*/ 	.word	0x00000000
	.align		4
        /*0014*/ 	.word	0xfffffffe
	.align		4
        /*0018*/ 	.word	0x00000000
	.align		4
        /*001c*/ 	.word	0xfffffffd
	.align		4
        /*0020*/ 	.word	0x00000000
	.align		4
        /*0024*/ 	.word	0xfffffffc


//--------------------- .nv.constant4             --------------------------
	.section	.nv.constant4,"a",@progbits
	.align	8
	.align		8
.nv.constant4:
        /*0000*/ 	.dword	__assertfail
	.align		8
        /*0008*/ 	.dword	__unnamed_1
	.align		8
        /*0010*/ 	.dword	$str
	.align		8
        /*0018*/ 	.dword	$str$1


//--------------------- .text._Z17test_bf16_to_fp32v --------------------------
	.section	.text._Z17test_bf16_to_fp32v,"ax",@progbits
	.align	128
        .global         _Z17test_bf16_to_fp32v
        .type           _Z17test_bf16_to_fp32v,@function
        .size           _Z17test_bf16_to_fp32v,(.L_x_8 - _Z17test_bf16_to_fp32v)
        .other          _Z17test_bf16_to_fp32v,@"STO_CUDA_ENTRY STV_DEFAULT"
_Z17test_bf16_to_fp32v:
.text._Z17test_bf16_to_fp32v:
[----:B------:R-:W0:Y:S01]  /*0000*/  LDC R1, c[0x0][0x37c] ;  /* 0x0000df00ff017b82 */ /* 0x000e220000000800 */
[----:B------:R-:W1:Y:S07]  /*0010*/  S2R R3, SR_TID.X ;  /* 0x0000000000037919 */ /* 0x000e6e0000002100 */
[----:B------:R-:W1:Y:S01]  /*0020*/  S2UR UR4, SR_CTAID.X ;  /* 0x00000000000479c3 */ /* 0x000e620000002500 */
[----:B------:R-:W-:Y:S07]  /*0030*/  BSSY.RECONVERGENT B6, `(.L_x_0) ;  /* 0x0000019000067945 */ /* 0x000fee0003800200 */
[----:B------:R-:W1:Y:S02]  /*0040*/  LDC R0, c[0x0][0x360] ;  /* 0x0000d800ff007b82 */ /* 0x000e640000000800 */
[----:B-1----:R-:W-:-:S04]  /*0050*/  IMAD R0, R0, UR4, R3 ;  /* 0x0000000400007c24 */ /* 0x002fc8000f8e0203 */
[C---:B------:R-:W-:Y:S01]  /*0060*/  IMAD.SHL.U32 R2, R0.reuse, 0x40000, RZ ;  /* 0x0004000000027824 */ /* 0x040fe200078e00ff */
[C---:B------:R-:W-:Y:S01]  /*0070*/  SHF.L.U32 R16, R0.reuse, 0x2, RZ ;  /* 0x0000000200107819 */ /* 0x040fe200000006ff */
[----:B------:R-:W-:-:S03]  /*0080*/  IMAD.SHL.U32 R3, R0, 0x40000, RZ ;  /* 0x0004000000037824 */ /* 0x000fc600078e00ff */
[----:B------:R-:W-:Y:S02]  /*0090*/  LOP3.LUT R16, R16, 0xffff, RZ, 0xc0, !PT ;  /* 0x0000ffff10107812 */ /* 0x000fe400078ec0ff */
[----:B------:R-:W-:-:S13]  /*00a0*/  ISETP.NE.AND P0, PT, R3, R2, PT ;  /* 0x000000020300720c */ /* 0x000fda0003f05270 */
[----:B0-----:R-:W-:Y:S05]  /*00b0*/  @!P0 BRA `(.L_x_1) ;  /* 0x0000000000408947 */ /* 0x001fea0003800000 */
[----:B------:R-:W-:Y:S01]  /*00c0*/  MOV R0, 0x0 ;  /* 0x0000000000007802 */ /* 0x000fe20000000f00 */
[----:B------:R-:W0:Y:S01]  /*00d0*/  LDCU.64 UR4, c[0x4][0x10] ;  /* 0x01000200ff0477ac */ /* 0x000e220008000a00 */
[----:B------:R-:W-:Y:S02]  /*00e0*/  HFMA2 R13, -RZ, RZ, 0, 0 ;  /* 0x00000000ff0d7431 */ /* 0x000fe400000001ff */
[----:B------:R-:W-:Y:S01]  /*00f0*/  IMAD.MOV.U32 R8, RZ, RZ, 0xf ;  /* 0x0000000fff087424 */ /* 0x000fe200078e00ff */
[----:B------:R1:W2:Y:S01]  /*0100*/  LDC.64 R2, c[0x4][R0] ;  /* 0x0100000000027b82 */ /* 0x0002a20000000a00 */
[----:B------:R-:W3:Y:S01]  /*0110*/  LDCU.64 UR6, c[0x4][0x18] ;  /* 0x01000300ff0677ac */ /* 0x000ee20008000a00 */
[----:B------:R-:W-:Y:S01]  /*0120*/  IMAD.MOV.U32 R12, RZ, RZ, 0x1 ;  /* 0x00000001ff0c7424 */ /* 0x000fe200078e00ff */
[----:B------:R-:W4:Y:S01]  /*0130*/  LDCU.64 UR8, c[0x4][0x8] ;  /* 0x01000100ff0877ac */ /* 0x000f220008000a00 */
[----:B0-----:R-:W-:Y:S02]  /*0140*/  IMAD.U32 R4, RZ, RZ, UR4 ;  /* 0x00000004ff047e24 */ /* 0x001fe4000f8e00ff */
[----:B------:R-:W-:Y:S01]  /*0150*/  IMAD.U32 R5, RZ, RZ, UR5 ;  /* 0x00000005ff057e24 */ /* 0x000fe2000f8e00ff */
[----:B---3--:R-:W-:Y:S01]  /*0160*/  MOV R6, UR6 ;  /* 0x0000000600067c02 */ /* 0x008fe20008000f00 */
[----:B------:R-:W-:-:S02]  /*0170*/  IMAD.U32 R7, RZ, RZ, UR7 ;  /* 0x00000007ff077e24 */ /* 0x000fc4000f8e00ff */
[----:B----4-:R-:W-:Y:S01]  /*0180*/  IMAD.U32 R10, RZ, RZ, UR8 ;  /* 0x00000008ff0a7e24 */ /* 0x010fe2000f8e00ff */
[----:B-1----:R-:W-:-:S07]  /*0190*/  MOV R11, UR9 ;  /* 0x00000009000b7c02 */ /* 0x002fce0008000f00 */
[----:B------:R-:W-:-:S07]  /*01a0*/  LEPC R20, `(.L_x_1) ;  /* 0x000000001014794e */ /* 0x000fce0000000000 */
[----:B--2---:R-:W-:Y:S05]  /*01b0*/  CALL.ABS.NOINC R2 ;  /* 0x0000000002007343 */ /* 0x004fea0003c00000 */
.L_x_1:
[----:B------:R-:W-:Y:S05]  /*01c0*/  BSYNC.RECONVERGENT B6 ;  /* 0x0000000000067941 */ /* 0x000fea0003800200 */
.L_x_0:
[----:B------:R-:W-:Y:S01]  /*01d0*/  VIADD R0, R16, 0x1 ;  /* 0x0000000110007836 */ /* 0x000fe20000000000 */
[----:B------:R-:W-:Y:S03]  /*01e0*/  BSSY.RECONVERGENT B6, `(.L_x_2) ;  /* 0x0000015000067945 */ /* 0x000fe60003800200 */
[C---:B------:R-:W-:Y:S01]  /*01f0*/  IMAD.U32 R2, R0.reuse, 0x10000, RZ ;  /* 0x0001000000027824 */ /* 0x040fe200078e00ff */
[----:B------:R-:W-:-:S04]  /*0200*/  SHF.L.U32 R3, R0, 0x10, RZ ;  /* 0x0000001000037819 */ /* 0x000fc800000006ff */
[----:B------:R-:W-:-:S13]  /*0210*/  ISETP.NE.AND P0, PT, R3, R2, PT ;  /* 0x000000020300720c */ /* 0x000fda0003f05270 */
[----:B------:R-:W-:Y:S05]  /*0220*/  @!P0 BRA `(.L_x_3) ;  /* 0x0000000000408947 */ /* 0x000fea0003800000 */
        /* <DEDUP_REMOVED lines=16> */
.L_x_3:
[----:B------:R-:W-:Y:S05]  /*0330*/  BSYNC.RECONVERGENT B6 ;  /* 0x0000000000067941 */ /* 0x000fea0003800200 */
.L_x_2:
        /* <DEDUP_REMOVED lines=8> */
[----:B------:R-:W-:Y:S02]  /*03c0*/  HFMA2 R8, -RZ, RZ, 0, 8.94069671630859375e-07 ;  /* 0x0000000fff087431 */ /* 0x000fe400000001ff */
[----:B------:R-:W-:Y:S01]  /*03d0*/  IMAD.MOV.U32 R12, RZ, RZ, 0x1 ;  /* 0x00000001ff0c7424 */ /* 0x000fe200078e00ff */
[----:B------:R1:W2:Y:S01]  /*03e0*/  LDC.64 R2, c[0x4][R0] ;  /* 0x0100000000027b82 */ /* 0x0002a20000000a00 */
[----:B------:R-:W3:Y:S01]  /*03f0*/  LDCU.64 UR6, c[0x4][0x18] ;  /* 0x01000300ff0677ac */ /* 0x000ee20008000a00 */
[----:B------:R-:W-:Y:S01]  /*0400*/  MOV R13, RZ ;  /* 0x000000ff000d7202 */ /* 0x000fe20000000f00 */
[----:B------:R-:W4:Y:S01]  /*0410*/  LDCU.64 UR8, c[0x4][0x8] ;  /* 0x01000100ff0877ac */ /* 0x000f220008000a00 */
[----:B0-----:R-:W-:Y:S02]  /*0420*/  IMAD.U32 R4, RZ, RZ, UR4 ;  /* 0x00000004ff047e24 */ /* 0x001fe4000f8e00ff */
[----:B------:R-:W-:Y:S01]  /*0430*/  IMAD.U32 R5, RZ, RZ, UR5 ;  /* 0x00000005ff057e24 */ /* 0x000fe2000f8e00ff */
[----:B---3--:R-:W-:Y:S01]  /*0440*/  MOV R6, UR6 ;  /* 0x0000000600067c02 */ /* 0x008fe20008000f00 */
[----:B------:R-:W-:Y:S01]  /*0450*/  IMAD.U32 R7, RZ, RZ, UR7 ;  /* 0x00000007ff077e24 */ /* 0x000fe2000f8e00ff */
[----:B----4-:R-:W-:Y:S01]  /*0460*/  MOV R10, UR8 ;  /* 0x00000008000a7c02 */ /* 0x010fe20008000f00 */
[----:B-1----:R-:W-:-:S07]  /*0470*/  IMAD.U32 R11, RZ, RZ, UR9 ;  /* 0x00000009ff0b7e24 */ /* 0x002fce000f8e00ff */
[----:B------:R-:W-:-:S07]  /*0480*/  LEPC R20, `(.L_x_5) ;  /* 0x000000001014794e */ /* 0x000fce0000000000 */
[----:B--2---:R-:W-:Y:S05]  /*0490*/  CALL.ABS.NOINC R2 ;  /* 0x0000000002007343 */ /* 0x004fea0003c00000 */
.L_x_5:
[----:B------:R-:W-:Y:S05]  /*04a0*/  BSYNC.RECONVERGENT B6 ;  /* 0x0000000000067941 */ /* 0x000fea0003800200 */
.L_x_4:
[----:B------:R-:W-:-:S04]  /*04b0*/  VIADD R16, R16, 0x3 ;  /* 0x0000000310107836 */ /* 0x000fc80000000000 */
[C---:B------:R-:W-:Y:S01]  /*04c0*/  IMAD.U32 R3, R16.reuse, 0x10000, RZ ;  /* 0x0001000010037824 */ /* 0x040fe200078e00ff */
[----:B------:R-:W-:-:S04]  /*04d0*/  SHF.L.U32 R0, R16, 0x10, RZ ;  /* 0x0000001010007819 */ /* 0x000fc800000006ff */
[----:B------:R-:W-:-:S13]  /*04e0*/  ISETP.NE.AND P0, PT, R3, R0, PT ;  /* 0x000000000300720c */ /* 0x000fda0003f05270 */
[----:B------:R-:W-:Y:S05]  /*04f0*/  @!P0 EXIT ;  /* 0x000000000000894d */ /* 0x000fea0003800000 */
        /* <DEDUP_REMOVED lines=8> */
[----:B0-----:R-:W-:Y:S01]  /*0580*/  MOV R4, UR4 ;  /* 0x0000000400047c02 */ /* 0x001fe20008000f00 */
[----:B------:R-:W-:Y:S01]  /*0590*/  IMAD.U32 R5, RZ, RZ, UR5 ;  /* 0x00000005ff057e24 */ /* 0x000fe2000f8e00ff */
[----:B---3--:R-:W-:Y:S01]  /*05a0*/  MOV R6, UR6 ;  /* 0x0000000600067c02 */ /* 0x008fe20008000f00 */
[----:B------:R-:W-:Y:S01]  /*05b0*/  IMAD.U32 R7, RZ, RZ, UR7 ;  /* 0x00000007ff077e24 */ /* 0x000fe2000f8e00ff */
[----:B----4-:R-:W-:Y:S01]  /*05c0*/  MOV R10, UR8 ;  /* 0x00000008000a7c02 */ /* 0x010fe20008000f00 */
[----:B-1----:R-:W-:-:S07]  /*05d0*/  IMAD.U32 R11, RZ, RZ, UR9 ;  /* 0x00000009ff0b7e24 */ /* 0x002fce000f8e00ff */
[----:B------:R-:W-:-:S07]  /*05e0*/  LEPC R20, `(.L_x_6) ;  /* 0x000000001014794e */ /* 0x000fce0000000000 */
[----:B--2---:R-:W-:Y:S05]  /*05f0*/  CALL.ABS.NOINC R2 ;  /* 0x0000000002007343 */ /* 0x004fea0003c00000 */
.L_x_6:
[----:B------:R-:W-:Y:S05]  /*0600*/  EXIT ;  /* 0x000000000000794d */ /* 0x000fea0003800000 */
.L_x_7:
[----:B------:R-:W-:-:S00]  /*0610*/  BRA `(.L_x_7) ;  /* 0xfffffffc00fc7947 */ /* 0x000fc0000383ffff */
[----:B------:R-:W-:-:S00]  /*0620*/  NOP ;  /* 0x0000000000007918 */ /* 0x000fc00000000000 */
        /* <DEDUP_REMOVED lines=13> */
.L_x_8:


//--------------------- .nv.global.init           --------------------------
	.section	.nv.global.init,"aw",@progbits
.nv.global.init:
	.type		$str,@object
	.size		$str,(__unnamed_1 - $str)
$str:
        /*0000*/ 	.byte	0x72, 0x65, 0x73, 0x20, 0x3d, 0x3d, 0x20, 0x67, 0x6f, 0x6c, 0x64, 0x65, 0x6e, 0x00
	.type		__unnamed_1,@object
	.size		__unnamed_1,($str$1 - __unnamed_1)
__unnamed_1:
        /*000e*/ 	.byte	0x76, 0x6f, 0x69, 0x64, 0x20, 0x74, 0x65, 0x73, 0x74, 0x5f, 0x62, 0x66, 0x31, 0x36, 0x5f, 0x74
        /*001e*/ 	.byte	0x6f, 0x5f, 0x66, 0x70, 0x33, 0x32, 0x28, 0x29, 0x00
	.type		$str$1,@object
	.size		$str$1,(.L_2 - $str$1)
$str$1:
        /*0027*/ 	.byte	0x2f, 0x74, 0x6d, 0x70, 0x2f, 0x73, 0x61, 0x73, 0x73, 0x5f, 0x63, 0x75, 0x5f, 0x35, 0x31, 0x38
        /*0037*/ 	.byte	0x63, 0x75, 0x74, 0x39, 0x5f, 0x2f, 0x6b, 0x2e, 0x63, 0x75, 0x00
.L_2:


//--------------------- .nv.shared.reserved.0     --------------------------
	.section	.nv.shared.reserved.0,"aw",@nobits
	.weak		__nv_reservedSMEM_offset_0_alias
	.size		__nv_reservedSMEM_offset_0_alias, 0, 64
	.other		__nv_reservedSMEM_offset_0_alias,@"STO_CUDA_RESERVED_SHARED STV_DEFAULT"
__nv_reservedSMEM_offset_0_alias:
	.zero		0
	.zero		64


//--------------------- .nv.constant0._Z17test_bf16_to_fp32v --------------------------
	.section	.nv.constant0._Z17test_bf16_to_fp32v,"a",@progbits
	.sectionflags	@""
	.align	4
.nv.constant0._Z17test_bf16_to_fp32v:
	.zero		896


//--------------------- SYMBOLS --------------------------

	.type		.nv.reservedSmem.offset0,@object
	.size		.nv.reservedSmem.offset0,0x4
	.type		__assertfail,@function
